//
// Generated by NVIDIA NVVM Compiler
//
// Compiler Build ID: CL-36424714
// Cuda compilation tools, release 13.0, V13.0.88
// Based on NVVM 20.0.0
//

.version 9.0
.target sm_100
.address_size 64

	// .globl	_Z3AOSP3aosS0_i

.visible .entry _Z3AOSP3aosS0_i(
	.param .u64 .ptr .align 1 _Z3AOSP3aosS0_i_param_0,
	.param .u64 .ptr .align 1 _Z3AOSP3aosS0_i_param_1,
	.param .u32 _Z3AOSP3aosS0_i_param_2
)
{
	.reg .pred 	%p<2>;
	.reg .b32 	%r<10>;
	.reg .b64 	%rd<8>;

	ld.param.u64 	%rd1, [_Z3AOSP3aosS0_i_param_0];
	ld.param.u64 	%rd2, [_Z3AOSP3aosS0_i_param_1];
	ld.param.u32 	%r2, [_Z3AOSP3aosS0_i_param_2];
	mov.u32 	%r3, %ctaid.x;
	mov.u32 	%r4, %ntid.x;
	mov.u32 	%r5, %tid.x;
	mad.lo.s32 	%r1, %r3, %r4, %r5;
	setp.ge.s32 	%p1, %r1, %r2;
	@%p1 bra 	$L__BB0_2;
	cvta.to.global.u64 	%rd3, %rd1;
	cvta.to.global.u64 	%rd4, %rd2;
	mul.wide.s32 	%rd5, %r1, 8;
	add.s64 	%rd6, %rd3, %rd5;
	ld.global.u32 	%r6, [%rd6];
	ld.global.u32 	%r7, [%rd6+4];
	add.s32 	%r8, %r6, 1;
	add.s32 	%r9, %r7, 2;
	add.s64 	%rd7, %rd4, %rd5;
	st.global.u32 	[%rd7], %r8;
	st.global.u32 	[%rd7+4], %r9;
$L__BB0_2:
	ret;

}
	// .globl	_Z3SOAP3soaS0_i
.visible .entry _Z3SOAP3soaS0_i(
	.param .u64 .ptr .align 1 _Z3SOAP3soaS0_i_param_0,
	.param .u64 .ptr .align 1 _Z3SOAP3soaS0_i_param_1,
	.param .u32 _Z3SOAP3soaS0_i_param_2
)
{
	.reg .pred 	%p<2>;
	.reg .b32 	%r<10>;
	.reg .b64 	%rd<8>;

	ld.param.u64 	%rd1, [_Z3SOAP3soaS0_i_param_0];
	ld.param.u64 	%rd2, [_Z3SOAP3soaS0_i_param_1];
	ld.param.u32 	%r2, [_Z3SOAP3soaS0_i_param_2];
	mov.u32 	%r3, %ctaid.x;
	mov.u32 	%r4, %ntid.x;
	mov.u32 	%r5, %tid.x;
	mad.lo.s32 	%r1, %r3, %r4, %r5;
	setp.ge.s32 	%p1, %r1, %r2;
	@%p1 bra 	$L__BB1_2;
	cvta.to.global.u64 	%rd3, %rd1;
	cvta.to.global.u64 	%rd4, %rd2;
	mul.wide.s32 	%rd5, %r1, 4;
	add.s64 	%rd6, %rd3, %rd5;
	ld.global.u32 	%r6, [%rd6];
	add.s32 	%r7, %r6, 1;
	add.s64 	%rd7, %rd4, %rd5;
	st.global.u32 	[%rd7], %r7;
	ld.global.u32 	%r8, [%rd6+64];
	add.s32 	%r9, %r8, 2;
	st.global.u32 	[%rd7+64], %r9;
$L__BB1_2:
	ret;

}


// ===== COMPILED SASS (sm_100) =====

	.target	sm_100

	.elftype	@"ET_EXEC"


//--------------------- .note.nv.tkinfo           --------------------------
	.section	.note.nv.tkinfo,"",@"SHT_NOTE"
	.sectionflags	@"SHF_NOTE_NV_TKINFO"
	.tkinfo
        /*0018*/ 	.word	0x00000002
        /*0030*/ 	.string	""
        /*0030*/ 	.string	"ptxas"
        /*0030*/ 	.string	"Cuda compilation tools, release 13.0, V13.0.88"
        /*0030*/ 	.string	"Build cuda_13.0.r13.0/compiler.36424714_0"
        /*0030*/ 	.string	"-arch sm_100 -m 64 "



//--------------------- .note.nv.cuinfo           --------------------------
	.section	.note.nv.cuinfo,"",@"SHT_NOTE"
	.sectionflags	@"SHF_NOTE_NV_CUINFO"
        /*0018*/ 	.short	0x0002
        /*001a*/ 	.short	0x0064
        /*001c*/ 	.short	0x0082
	.zero		2


//--------------------- .nv.info                  --------------------------
	.section	.nv.info,"",@"SHT_CUDA_INFO"
	.align	4


	//----- nvinfo : EIATTR_REGCOUNT
	.align		4
        /*0000*/ 	.byte	0x04, 0x2f
        /*0002*/ 	.short	(.L_1 - .L_0)
	.align		4
.L_0:
        /*0004*/ 	.word	index@(_Z3AOSP3aosS0_i)
        /*0008*/ 	.word	0x0000000c


	//----- nvinfo : EIATTR_FRAME_SIZE
	.align		4
.L_1:
        /*000c*/ 	.byte	0x04, 0x11
        /*000e*/ 	.short	(.L_3 - .L_2)
	.align		4
.L_2:
        /*0010*/ 	.word	index@(_Z3AOSP3aosS0_i)
        /*0014*/ 	.word	0x00000000


	//----- nvinfo : EIATTR_REGCOUNT
	.align		4
.L_3:
        /*0018*/ 	.byte	0x04, 0x2f
        /*001a*/ 	.short	(.L_5 - .L_4)
	.align		4
.L_4:
        /*001c*/ 	.word	index@(_Z3SOAP3soaS0_i)
        /*0020*/ 	.word	0x0000000c


	//----- nvinfo : EIATTR_FRAME_SIZE
	.align		4
.L_5:
        /*0024*/ 	.byte	0x04, 0x11
        /*0026*/ 	.short	(.L_7 - .L_6)
	.align		4
.L_6:
        /*0028*/ 	.word	index@(_Z3SOAP3soaS0_i)
        /*002c*/ 	.word	0x00000000


	//----- nvinfo : EIATTR_MIN_STACK_SIZE
	.align		4
.L_7:
        /*0030*/ 	.byte	0x04, 0x12
        /*0032*/ 	.short	(.L_9 - .L_8)
	.align		4
.L_8:
        /*0034*/ 	.word	index@(_Z3SOAP3soaS0_i)
        /*0038*/ 	.word	0x00000000


	//----- nvinfo : EIATTR_MIN_STACK_SIZE
	.align		4
.L_9:
        /*003c*/ 	.byte	0x04, 0x12
        /*003e*/ 	.short	(.L_11 - .L_10)
	.align		4
.L_10:
        /*0040*/ 	.word	index@(_Z3AOSP3aosS0_i)
        /*0044*/ 	.word	0x00000000
.L_11:


//--------------------- .nv.compat                --------------------------
	.section	.nv.compat,"",@"SHT_CUDA_COMPAT_INFO"
	.align	4
        /*0000*/ 	.byte	0x02, 0x09, 0x00, 0x00, 0x02, 0x02, 0x01, 0x00, 0x02, 0x05, 0x05, 0x00, 0x03, 0x07, 0x01, 0x01
        /*0010*/ 	.byte	0x02, 0x03, 0x00, 0x00, 0x02, 0x06, 0x01, 0x00, 0x04, 0x0b, 0x08, 0x00, 0x09, 0x00, 0x00, 0x00
        /*0020*/ 	.byte	0x00, 0x00, 0x00, 0x00


//--------------------- .nv.info._Z3SOAP3soaS0_i  --------------------------
	.section	.nv.info._Z3SOAP3soaS0_i,"",@"SHT_CUDA_INFO"
	.sectionflags	@""
	.align	4


	//----- nvinfo : EIATTR_CUDA_API_VERSION
	.align		4
        /*0000*/ 	.byte	0x04, 0x37
        /*0002*/ 	.short	(.L_13 - .L_12)
.L_12:
        /*0004*/ 	.word	0x00000082


	//----- nvinfo : EIATTR_KPARAM_INFO
	.align		4
.L_13:
        /*0008*/ 	.byte	0x04, 0x17
        /*000a*/ 	.short	(.L_15 - .L_14)
.L_14:
        /*000c*/ 	.word	0x00000000
        /*0010*/ 	.short	0x0002
        /*0012*/ 	.short	0x0010
        /*0014*/ 	.byte	0x00, 0xf0, 0x11, 0x00


	//----- nvinfo : EIATTR_KPARAM_INFO
	.align		4
.L_15:
        /*0018*/ 	.byte	0x04, 0x17
        /*001a*/ 	.short	(.L_17 - .L_16)
.L_16:
        /*001c*/ 	.word	0x00000000
        /*0020*/ 	.short	0x0001
        /*0022*/ 	.short	0x0008
        /*0024*/ 	.byte	0x00, 0xf5, 0x21, 0x00


	//----- nvinfo : EIATTR_KPARAM_INFO
	.align		4
.L_17:
        /*0028*/ 	.byte	0x04, 0x17
        /*002a*/ 	.short	(.L_19 - .L_18)
.L_18:
        /*002c*/ 	.word	0x00000000
        /*0030*/ 	.short	0x0000
        /*0032*/ 	.short	0x0000
        /*0034*/ 	.byte	0x00, 0xf5, 0x21, 0x00


	//----- nvinfo : EIATTR_SPARSE_MMA_MASK
	.align		4
.L_19:
        /*0038*/ 	.byte	0x03, 0x50
        /*003a*/ 	.short	0x0000


	//----- nvinfo : EIATTR_MAXREG_COUNT
	.align		4
        /*003c*/ 	.byte	0x03, 0x1b
        /*003e*/ 	.short	0x00ff


	//----- nvinfo : EIATTR_MERCURY_ISA_VERSION
	.align		4
        /*0040*/ 	.byte	0x03, 0x5f
        /*0042*/ 	.short	0x0101


	//----- nvinfo : EIATTR_VRC_CTA_INIT_COUNT
	.align		4
        /*0044*/ 	.byte	0x02, 0x4a
	.zero		1
	.zero		1


	//----- nvinfo : EIATTR_EXIT_INSTR_OFFSETS
	.align		4
        /*0048*/ 	.byte	0x04, 0x1c
        /*004a*/ 	.short	(.L_21 - .L_20)


	//   ....[0]....
.L_20:
        /*004c*/ 	.word	0x00000070


	//   ....[1]....
        /*0050*/ 	.word	0x00000130


	//----- nvinfo : EIATTR_CBANK_PARAM_SIZE
	.align		4
.L_21:
        /*0054*/ 	.byte	0x03, 0x19
        /*0056*/ 	.short	0x0014


	//----- nvinfo : EIATTR_PARAM_CBANK
	.align		4
        /*0058*/ 	.byte	0x04, 0x0a
        /*005a*/ 	.short	(.L_23 - .L_22)
	.align		4
.L_22:
        /*005c*/ 	.word	index@(.nv.constant0._Z3SOAP3soaS0_i)
        /*0060*/ 	.short	0x0380
        /*0062*/ 	.short	0x0014


	//----- nvinfo : EIATTR_SW_WAR
	.align		4
.L_23:
        /*0064*/ 	.byte	0x04, 0x36
        /*0066*/ 	.short	(.L_25 - .L_24)
.L_24:
        /*0068*/ 	.word	0x00000008
.L_25:


//--------------------- .nv.info._Z3AOSP3aosS0_i  --------------------------
	.section	.nv.info._Z3AOSP3aosS0_i,"",@"SHT_CUDA_INFO"
	.sectionflags	@""
	.align	4


	//----- nvinfo : EIATTR_CUDA_API_VERSION
	.align		4
        /*0000*/ 	.byte	0x04, 0x37
        /*0002*/ 	.short	(.L_27 - .L_26)
.L_26:
        /*0004*/ 	.word	0x00000082


	//----- nvinfo : EIATTR_KPARAM_INFO
	.align		4
.L_27:
        /*0008*/ 	.byte	0x04, 0x17
        /*000a*/ 	.short	(.L_29 - .L_28)
.L_28:
        /*000c*/ 	.word	0x00000000
        /*0010*/ 	.short	0x0002
        /*0012*/ 	.short	0x0010
        /*0014*/ 	.byte	0x00, 0xf0, 0x11, 0x00


	//----- nvinfo : EIATTR_KPARAM_INFO
	.align		4
.L_29:
        /*0018*/ 	.byte	0x04, 0x17
        /*001a*/ 	.short	(.L_31 - .L_30)
.L_30:
        /*001c*/ 	.word	0x00000000
        /*0020*/ 	.short	0x0001
        /*0022*/ 	.short	0x0008
        /*0024*/ 	.byte	0x00, 0xf5, 0x21, 0x00


	//----- nvinfo : EIATTR_KPARAM_INFO
	.align		4
.L_31:
        /*0028*/ 	.byte	0x04, 0x17
        /*002a*/ 	.short	(.L_33 - .L_32)
.L_32:
        /*002c*/ 	.word	0x00000000
        /*0030*/ 	.short	0x0000
        /*0032*/ 	.short	0x0000
        /*0034*/ 	.byte	0x00, 0xf5, 0x21, 0x00


	//----- nvinfo : EIATTR_SPARSE_MMA_MASK
	.align		4
.L_33:
        /*0038*/ 	.byte	0x03, 0x50
        /*003a*/ 	.short	0x0000


	//----- nvinfo : EIATTR_MAXREG_COUNT
	.align		4
        /*003c*/ 	.byte	0x03, 0x1b
        /*003e*/ 	.short	0x00ff


	//----- nvinfo : EIATTR_MERCURY_ISA_VERSION
	.align		4
        /*0040*/ 	.byte	0x03, 0x5f
        /*0042*/ 	.short	0x0101


	//----- nvinfo : EIATTR_VRC_CTA_INIT_COUNT
	.align		4
        /*0044*/ 	.byte	0x02, 0x4a
	.zero		1
	.zero		1


	//----- nvinfo : EIATTR_EXIT_INSTR_OFFSETS
	.align		4
        /*0048*/ 	.byte	0x04, 0x1c
        /*004a*/ 	.short	(.L_35 - .L_34)


	//   ....[0]....
.L_34:
        /*004c*/ 	.word	0x00000070


	//   ....[1]....
        /*0050*/ 	.word	0x00000130


	//----- nvinfo : EIATTR_CBANK_PARAM_SIZE
	.align		4
.L_35:
        /*0054*/ 	.byte	0x03, 0x19
        /*0056*/ 	.short	0x0014


	//----- nvinfo : EIATTR_PARAM_CBANK
	.align		4
        /*0058*/ 	.byte	0x04, 0x0a
        /*005a*/ 	.short	(.L_37 - .L_36)
	.align		4
.L_36:
        /*005c*/ 	.word	index@(.nv.constant0._Z3AOSP3aosS0_i)
        /*0060*/ 	.short	0x0380
        /*0062*/ 	.short	0x0014


	//----- nvinfo : EIATTR_SW_WAR
	.align		4
.L_37:
        /*0064*/ 	.byte	0x04, 0x36
        /*0066*/ 	.short	(.L_39 - .L_38)
.L_38:
        /*0068*/ 	.word	0x00000008
.L_39:


//--------------------- .nv.callgraph             --------------------------
	.section	.nv.callgraph,"",@"SHT_CUDA_CALLGRAPH"
	.align	4
	.sectionentsize	8
	.align		4
        /*0000*/ 	.word	0x00000000
	.align		4
        /*0004*/ 	.word	0xffffffff
	.align		4
        /*0008*/ 	.word	0x00000000
	.align		4
        /*000c*/ 	.word	0xfffffffe
	.align		4
        /*0010*/ 	.word	0x00000000
	.align		4
        /*0014*/ 	.word	0xfffffffd
	.align		4
        /*0018*/ 	.word	0x00000000
	.align		4
        /*001c*/ 	.word	0xfffffffc


//--------------------- .text._Z3SOAP3soaS0_i     --------------------------
	.section	.text._Z3SOAP3soaS0_i,"ax",@progbits
	.align	128
        .global         _Z3SOAP3soaS0_i
        .type           _Z3SOAP3soaS0_i,@function
        .size           _Z3SOAP3soaS0_i,(.L_x_2 - _Z3SOAP3soaS0_i)
        .other          _Z3SOAP3soaS0_i,@"STO_CUDA_ENTRY STV_DEFAULT"
_Z3SOAP3soaS0_i:
.text._Z3SOAP3soaS0_i:
[----:B------:R-:W-:Y:S01]  /*0000*/  LDC R1, c[0x0][0x37c] ;  /* 0x0000df00ff017b82 */ /* 0x000fe20000000800 */
[----:B------:R-:W0:Y:S07]  /*0010*/  S2R R0, SR_TID.X ;  /* 0x0000000000007919 */ /* 0x000e2e0000002100 */
[----:B------:R-:W0:Y:S01]  /*0020*/  S2UR UR4, SR_CTAID.X ;  /* 0x00000000000479c3 */ /* 0x000e220000002500 */
[----:B------:R-:W1:Y:S07]  /*0030*/  LDCU UR5, c[0x0][0x390] ;  /* 0x00007200ff0577ac */ /* 0x000e6e0008000800 */
[----:B------:R-:W0:Y:S02]  /*0040*/  LDC R7, c[0x0][0x360] ;  /* 0x0000d800ff077b82 */ /* 0x000e240000000800 */
[----:B0-----:R-:W-:-:S05]  /*0050*/  IMAD R7, R7, UR4, R0 ;  /* 0x0000000407077c24 */ /* 0x001fca000f8e0200 */
[----:B-1----:R-:W-:-:S13]  /*0060*/  ISETP.GE.AND P0, PT, R7, UR5, PT ;  /* 0x0000000507007c0c */ /* 0x002fda000bf06270 */
[----:B------:R-:W-:Y:S05]  /*0070*/  @P0 EXIT ;  /* 0x000000000000094d */ /* 0x000fea0003800000 */
[----:B------:R-:W0:Y:S01]  /*0080*/  LDC.64 R2, c[0x0][0x380] ;  /* 0x0000e000ff027b82 */ /* 0x000e220000000a00 */
[----:B------:R-:W1:Y:S07]  /*0090*/  LDCU.64 UR4, c[0x0][0x358] ;  /* 0x00006b00ff0477ac */ /* 0x000e6e0008000a00 */
[----:B------:R-:W2:Y:S01]  /*00a0*/  LDC.64 R4, c[0x0][0x388] ;  /* 0x0000e200ff047b82 */ /* 0x000ea20000000a00 */
[----:B0-----:R-:W-:-:S05]  /*00b0*/  IMAD.WIDE R2, R7, 0x4, R2 ;  /* 0x0000000407027825 */ /* 0x001fca00078e0202 */
[----:B-1----:R-:W3:Y:S01]  /*00c0*/  LDG.E R0, desc[UR4][R2.64] ;  /* 0x0000000402007981 */ /* 0x002ee2000c1e1900 */
[----:B--2---:R-:W-:Y:S01]  /*00d0*/  IMAD.WIDE R4, R7, 0x4, R4 ;  /* 0x0000000407047825 */ /* 0x004fe200078e0204 */
[----:B---3--:R-:W-:-:S05]  /*00e0*/  IADD3 R7, PT, PT, R0, 0x1, RZ ;  /* 0x0000000100077810 */ /* 0x008fca0007ffe0ff */
[----:B------:R-:W-:Y:S04]  /*00f0*/  STG.E desc[UR4][R4.64], R7 ;  /* 0x0000000704007986 */ /* 0x000fe8000c101904 */
[----:B------:R-:W2:Y:S02]  /*0100*/  LDG.E R0, desc[UR4][R2.64+0x40] ;  /* 0x0000400402007981 */ /* 0x000ea4000c1e1900 */
[----:B--2---:R-:W-:-:S05]  /*0110*/  IADD3 R9, PT, PT, R0, 0x2, RZ ;  /* 0x0000000200097810 */ /* 0x004fca0007ffe0ff */
[----:B------:R-:W-:Y:S01]  /*0120*/  STG.E desc[UR4][R4.64+0x40], R9 ;  /* 0x0000400904007986 */ /* 0x000fe2000c101904 */
[----:B------:R-:W-:Y:S05]  /*0130*/  EXIT ;  /* 0x000000000000794d */ /* 0x000fea0003800000 */
.L_x_0:
[----:B------:R-:W-:-:S00]  /*0140*/  BRA `(.L_x_0) ;  /* 0xfffffffc00fc7947 */ /* 0x000fc0000383ffff */
[----:B------:R-:W-:-:S00]  /*0150*/  NOP ;  /* 0x0000000000007918 */ /* 0x000fc00000000000 */
        /* <DEDUP_REMOVED lines=10> */
.L_x_2:


//--------------------- .text._Z3AOSP3aosS0_i     --------------------------
	.section	.text._Z3AOSP3aosS0_i,"ax",@progbits
	.align	128
        .global         _Z3AOSP3aosS0_i
        .type           _Z3AOSP3aosS0_i,@function
        .size           _Z3AOSP3aosS0_i,(.L_x_3 - _Z3AOSP3aosS0_i)
        .other          _Z3AOSP3aosS0_i,@"STO_CUDA_ENTRY STV_DEFAULT"
_Z3AOSP3aosS0_i:
.text._Z3AOSP3aosS0_i:
        /* <DEDUP_REMOVED lines=12> */
[----:B-1----:R-:W3:Y:S04]  /*00c0*/  LDG.E R0, desc[UR4][R2.64] ;  /* 0x0000000402007981 */ /* 0x002ee8000c1e1900 */
[----:B------:R-:W4:Y:S01]  /*00d0*/  LDG.E R6, desc[UR4][R2.64+0x4] ;  /* 0x0000040402067981 */ /* 0x000f22000c1e1900 */
[----:B--2---:R-:W-:Y:S01]  /*00e0*/  IMAD.WIDE R4, R7, 0x8, R4 ;  /* 0x0000000807047825 */ /* 0x004fe200078e0204 */
[----:B---3--:R-:W-:Y:S02]  /*00f0*/  IADD3 R7, PT, PT, R0, 0x1, RZ ;  /* 0x0000000100077810 */ /* 0x008fe40007ffe0ff */
[----:B----4-:R-:W-:-:S03]  /*0100*/  IADD3 R9, PT, PT, R6, 0x2, RZ ;  /* 0x0000000206097810 */ /* 0x010fc60007ffe0ff */
[----:B------:R-:W-:Y:S04]  /*0110*/  STG.E desc[UR4][R4.64], R7 ;  /* 0x0000000704007986 */ /* 0x000fe8000c101904 */
[----:B------:R-:W-:Y:S01]  /*0120*/  STG.E desc[UR4][R4.64+0x4], R9 ;  /* 0x0000040904007986 */ /* 0x000fe2000c101904 */
[----:B------:R-:W-:Y:S05]  /*0130*/  EXIT ;  /* 0x000000000000794d */ /* 0x000fea0003800000 */
.L_x_1:
        /* <DEDUP_REMOVED lines=12> */
.L_x_3:


//--------------------- .nv.shared.reserved.0     --------------------------
	.section	.nv.shared.reserved.0,"aw",@nobits
	.weak		__nv_reservedSMEM_offset_0_alias
	.size		__nv_reservedSMEM_offset_0_alias, 0, 64
	.other		__nv_reservedSMEM_offset_0_alias,@"STO_CUDA_RESERVED_SHARED STV_DEFAULT"
__nv_reservedSMEM_offset_0_alias:
	.zero		0
	.zero		64


//--------------------- .nv.constant0._Z3SOAP3soaS0_i --------------------------
	.section	.nv.constant0._Z3SOAP3soaS0_i,"a",@progbits
	.sectionflags	@""
	.align	4
.nv.constant0._Z3SOAP3soaS0_i:
	.zero		916


//--------------------- .nv.constant0._Z3AOSP3aosS0_i --------------------------
	.section	.nv.constant0._Z3AOSP3aosS0_i,"a",@progbits
	.sectionflags	@""
	.align	4
.nv.constant0._Z3AOSP3aosS0_i:
	.zero		916


//--------------------- SYMBOLS --------------------------

	.type		.nv.reservedSmem.offset0,@object
	.size		.nv.reservedSmem.offset0,0x4
